	.headerflags	@"EF_CUDA_TEXMODE_UNIFIED EF_CUDA_64BIT_ADDRESS EF_CUDA_ACCELERATORS EF_CUDA_SM90 EF_CUDA_VIRTUAL_SM(EF_CUDA_SM90)"
	.elftype	@"ET_EXEC"


//--------------------- .nv.info                  --------------------------
	.section	.nv.info,"",@"SHT_CUDA_INFO"
	.align	4


	//----- nvinfo : EIATTR_REGCOUNT
	.align		4
        /*0000*/ 	.byte	0x04, 0x2f
        /*0002*/ 	.short	(.L_1 - .L_0)
	.align		4
.L_0:
        /*0004*/ 	.word	index@(triton_poi_fused__to_copy_add_arange_clamp_mul_sub_43)
        /*0008*/ 	.word	0x0000000c


	//----- nvinfo : EIATTR_MIN_STACK_SIZE
	.align		4
.L_1:
        /*000c*/ 	.byte	0x04, 0x12
        /*000e*/ 	.short	(.L_3 - .L_2)
	.align		4
.L_2:
        /*0010*/ 	.word	index@(triton_poi_fused__to_copy_add_arange_clamp_mul_sub_43)
        /*0014*/ 	.word	0x00000000


	//----- nvinfo : EIATTR_FRAME_SIZE
	.align		4
.L_3:
        /*0018*/ 	.byte	0x04, 0x11
        /*001a*/ 	.short	(.L_5 - .L_4)
	.align		4
.L_4:
        /*001c*/ 	.word	index@(triton_poi_fused__to_copy_add_arange_clamp_mul_sub_43)
        /*0020*/ 	.word	0x00000000


	//----- nvinfo : EIATTR_MIN_STACK_SIZE
	.align		4
.L_5:
        /*0024*/ 	.byte	0x04, 0x12
        /*0026*/ 	.short	(.L_7 - .L_6)
	.align		4
.L_6:
        /*0028*/ 	.word	index@(triton_poi_fused__to_copy_add_arange_clamp_mul_sub_43)
        /*002c*/ 	.word	0x00000000
.L_7:


//--------------------- .nv.info.triton_poi_fused__to_copy_add_arange_clamp_mul_sub_43 --------------------------
	.section	.nv.info.triton_poi_fused__to_copy_add_arange_clamp_mul_sub_43,"",@"SHT_CUDA_INFO"
	.sectionflags	@""
	.align	4


	//----- nvinfo : EIATTR_CUDA_API_VERSION
	.align		4
        /*0000*/ 	.byte	0x04, 0x37
        /*0002*/ 	.short	(.L_9 - .L_8)
.L_8:
        /*0004*/ 	.word	0x0000007c


	//----- nvinfo : EIATTR_KPARAM_INFO
	.align		4
.L_9:
        /*0008*/ 	.byte	0x04, 0x17
        /*000a*/ 	.short	(.L_11 - .L_10)
.L_10:
        /*000c*/ 	.word	0x00000000
        /*0010*/ 	.short	0x0001
        /*0012*/ 	.short	0x0008
        /*0014*/ 	.byte	0x00, 0xf0, 0x11, 0x00


	//----- nvinfo : EIATTR_KPARAM_INFO
	.align		4
.L_11:
        /*0018*/ 	.byte	0x04, 0x17
        /*001a*/ 	.short	(.L_13 - .L_12)
.L_12:
        /*001c*/ 	.word	0x00000000
        /*0020*/ 	.short	0x0000
        /*0022*/ 	.short	0x0000
        /*0024*/ 	.byte	0x00, 0xf4, 0x21, 0x00


	//----- nvinfo : EIATTR_SPARSE_MMA_MASK
	.align		4
.L_13:
        /*0028*/ 	.byte	0x03, 0x50
        /*002a*/ 	.short	0x0000


	//----- nvinfo : EIATTR_MAXREG_COUNT
	.align		4
        /*002c*/ 	.byte	0x03, 0x1b
        /*002e*/ 	.short	0x00ff


	//----- nvinfo : EIATTR_EXIT_INSTR_OFFSETS
	.align		4
        /*0030*/ 	.byte	0x04, 0x1c
        /*0032*/ 	.short	(.L_15 - .L_14)


	//   ....[0]....
.L_14:
        /*0034*/ 	.word	0x00000190


	//   ....[1]....
        /*0038*/ 	.word	0x000001c0


	//----- nvinfo : EIATTR_REQNTID
	.align		4
.L_15:
        /*003c*/ 	.byte	0x04, 0x10
        /*003e*/ 	.short	(.L_17 - .L_16)
.L_16:
        /*0040*/ 	.word	0x00000020
        /*0044*/ 	.word	0x00000001
        /*0048*/ 	.word	0x00000001


	//----- nvinfo : EIATTR_CBANK_PARAM_SIZE
	.align		4
.L_17:
        /*004c*/ 	.byte	0x03, 0x19
        /*004e*/ 	.short	0x000c


	//----- nvinfo : EIATTR_PARAM_CBANK
	.align		4
        /*0050*/ 	.byte	0x04, 0x0a
        /*0052*/ 	.short	(.L_19 - .L_18)
	.align		4
.L_18:
        /*0054*/ 	.word	index@(.nv.constant0.triton_poi_fused__to_copy_add_arange_clamp_mul_sub_43)
        /*0058*/ 	.short	0x0210
        /*005a*/ 	.short	0x000c


	//----- nvinfo : EIATTR_SW_WAR
	.align		4
.L_19:
        /*005c*/ 	.byte	0x04, 0x36
        /*005e*/ 	.short	(.L_21 - .L_20)
.L_20:
        /*0060*/ 	.word	0x00000008
.L_21:


//--------------------- .nv.callgraph             --------------------------
	.section	.nv.callgraph,"",@"SHT_CUDA_CALLGRAPH"
	.align	4
	.sectionentsize	8
	.align		4
        /*0000*/ 	.word	0x00000000
	.align		4
        /*0004*/ 	.word	0xffffffff
	.align		4
        /*0008*/ 	.word	0x00000000
	.align		4
        /*000c*/ 	.word	0xfffffffe
	.align		4
        /*0010*/ 	.word	0x00000000
	.align		4
        /*0014*/ 	.word	0xfffffffd
	.align		4
        /*0018*/ 	.word	0x00000000
	.align		4
        /*001c*/ 	.word	0xfffffffc


//--------------------- .text.triton_poi_fused__to_copy_add_arange_clamp_mul_sub_43 --------------------------
	.section	.text.triton_poi_fused__to_copy_add_arange_clamp_mul_sub_43,"ax",@progbits
	.align	128
        .global         triton_poi_fused__to_copy_add_arange_clamp_mul_sub_43
        .type           triton_poi_fused__to_copy_add_arange_clamp_mul_sub_43,@function
        .size           triton_poi_fused__to_copy_add_arange_clamp_mul_sub_43,(.L_x_1 - triton_poi_fused__to_copy_add_arange_clamp_mul_sub_43)
        .other          triton_poi_fused__to_copy_add_arange_clamp_mul_sub_43,@"STO_CUDA_ENTRY STV_DEFAULT"
triton_poi_fused__to_copy_add_arange_clamp_mul_sub_43:
.text.triton_poi_fused__to_copy_add_arange_clamp_mul_sub_43:
[----:B------:R-:W0:Y:S02]  /*0000*/  LDC R1, c[0x0][0x28] ;  /* 0x00000a00ff017b82 */ /* 0x000e240000000800 */
[----:B------:R-:W1:Y:S01]  /*0010*/  S2R R0, SR_TID.X ;  /* 0x0000000000007919 */ /* 0x000e620000002100 */
[----:B------:R-:W-:Y:S01]  /*0020*/  HFMA2.MMA R3, -RZ, RZ, 1.75, 0 ;  /* 0x3f000000ff037435 */ /* 0x000fe200000001ff */
[----:B------:R-:W2:Y:S01]  /*0030*/  S2R R5, SR_CTAID.X ;  /* 0x0000000000057919 */ /* 0x000ea20000002500 */
[----:B-1----:R-:W-:-:S05]  /*0040*/  IMAD.SHL.U32 R0, R0, 0x2, RZ ;  /* 0x0000000200007824 */ /* 0x002fca00078e00ff */
[----:B------:R-:W-:-:S05]  /*0050*/  LOP3.LUT R0, R0, 0x3e, RZ, 0xc0, !PT ;  /* 0x0000003e00007812 */ /* 0x000fca00078ec0ff */
[----:B--2---:R-:W-:-:S05]  /*0060*/  IMAD R5, R5, 0x40, R0 ;  /* 0x0000004005057824 */ /* 0x004fca00078e0200 */
[----:B------:R-:W-:Y:S02]  /*0070*/  IADD3 R0, R5, 0x1, RZ ;  /* 0x0000000105007810 */ /* 0x000fe40007ffe0ff */
[----:B------:R-:W-:Y:S02]  /*0080*/  I2FP.F32.S32 R2, R5 ;  /* 0x0000000500027245 */ /* 0x000fe40000201400 */
[----:B------:R-:W-:Y:S02]  /*0090*/  I2FP.F32.S32 R0, R0 ;  /* 0x0000000000007245 */ /* 0x000fe40000201400 */
[----:B------:R-:W-:Y:S01]  /*00a0*/  ISETP.GE.AND P0, PT, R5, 0x40, PT ;  /* 0x000000400500780c */ /* 0x000fe20003f06270 */
[----:B------:R-:W-:Y:S02]  /*00b0*/  FADD R2, R2, 0.5 ;  /* 0x3f00000002027421 */ /* 0x000fe40000000000 */
[----:B------:R-:W-:Y:S02]  /*00c0*/  FADD R0, R0, 0.5 ;  /* 0x3f00000000007421 */ /* 0x000fe40000000000 */
[----:B------:R-:W-:-:S02]  /*00d0*/  FFMA R2, R2, R3, -0.5 ;  /* 0xbf00000002027423 */ /* 0x000fc40000000003 */
[----:B------:R-:W-:-:S03]  /*00e0*/  FFMA R0, R0, R3, -0.5 ;  /* 0xbf00000000007423 */ /* 0x000fc60000000003 */
[----:B------:R-:W-:Y:S02]  /*00f0*/  FMNMX R4, RZ, R2, !PT ;  /* 0x00000002ff047209 */ /* 0x000fe40007800000 */
[----:B------:R-:W1:Y:S01]  /*0100*/  LDC.64 R2, c[0x0][0x210] ;  /* 0x00008400ff027b82 */ /* 0x000e620000000a00 */
[----:B------:R-:W-:Y:S01]  /*0110*/  FMNMX R0, RZ, R0, !PT ;  /* 0x00000000ff007209 */ /* 0x000fe20007800000 */
[----:B------:R-:W2:Y:S08]  /*0120*/  F2I.TRUNC.NTZ R6, R4 ;  /* 0x0000000400067305 */ /* 0x000eb0000020f100 */
[----:B------:R-:W3:Y:S01]  /*0130*/  F2I.TRUNC.NTZ R7, R0 ;  /* 0x0000000000077305 */ /* 0x000ee2000020f100 */
[----:B--2---:R-:W-:-:S05]  /*0140*/  I2FP.F32.S32 R9, R6 ;  /* 0x0000000600097245 */ /* 0x004fca0000201400 */
[----:B------:R-:W-:Y:S01]  /*0150*/  FADD.SAT R6, R4, -R9 ;  /* 0x8000000904067221 */ /* 0x000fe20000002000 */
[----:B-1----:R-:W-:Y:S01]  /*0160*/  IMAD.WIDE R2, R5, 0x4, R2 ;  /* 0x0000000405027825 */ /* 0x002fe200078e0202 */
[----:B---3--:R-:W-:-:S05]  /*0170*/  I2FP.F32.S32 R7, R7 ;  /* 0x0000000700077245 */ /* 0x008fca0000201400 */
[----:B------:R-:W-:Y:S01]  /*0180*/  FADD.SAT R7, R0, -R7 ;  /* 0x8000000700077221 */ /* 0x000fe20000002000 */
[----:B------:R-:W-:Y:S06]  /*0190*/  @P0 EXIT ;  /* 0x000000000000094d */ /* 0x000fec0003800000 */
[----:B------:R-:W-:Y:S02]  /*01a0*/  ULDC.64 UR4, c[0x0][0x208] ;  /* 0x0000820000047ab9 */ /* 0x000fe40000000a00 */
[----:B------:R-:W-:Y:S01]  /*01b0*/  STG.E.64 desc[UR4][R2.64], R6 ;  /* 0x0000000602007986 */ /* 0x000fe2000c101b04 */
[----:B------:R-:W-:Y:S05]  /*01c0*/  EXIT ;  /* 0x000000000000794d */ /* 0x000fea0003800000 */
.L_x_0:
[----:B------:R-:W-:-:S00]  /*01d0*/  BRA `(.L_x_0) ;  /* 0xfffffffc00fc7947 */ /* 0x000fc0000383ffff */
[----:B------:R-:W-:-:S00]  /*01e0*/  NOP ;  /* 0x0000000000007918 */ /* 0x000fc00000000000 */
        /* <DEDUP_REMOVED lines=9> */
.L_x_1:


//--------------------- .nv.constant0.triton_poi_fused__to_copy_add_arange_clamp_mul_sub_43 --------------------------
	.section	.nv.constant0.triton_poi_fused__to_copy_add_arange_clamp_mul_sub_43,"a",@progbits
	.sectionflags	@""
	.align	4
.nv.constant0.triton_poi_fused__to_copy_add_arange_clamp_mul_sub_43:
	.zero		540
